	.headerflags	@"EF_CUDA_TEXMODE_UNIFIED EF_CUDA_64BIT_ADDRESS EF_CUDA_ACCELERATORS EF_CUDA_SM90 EF_CUDA_VIRTUAL_SM(EF_CUDA_SM90)"
	.elftype	@"ET_EXEC"


//--------------------- .nv.info                  --------------------------
	.section	.nv.info,"",@"SHT_CUDA_INFO"
	.align	4


	//----- nvinfo : EIATTR_REGCOUNT
	.align		4
        /*0000*/ 	.byte	0x04, 0x2f
        /*0002*/ 	.short	(.L_2 - .L_1)
	.align		4
.L_1:
        /*0004*/ 	.word	index@(triton_poi_fused_leaky_relu_leaky_relu_backward_native_group_norm_3)
        /*0008*/ 	.word	0x00000012


	//----- nvinfo : EIATTR_MIN_STACK_SIZE
	.align		4
.L_2:
        /*000c*/ 	.byte	0x04, 0x12
        /*000e*/ 	.short	(.L_4 - .L_3)
	.align		4
.L_3:
        /*0010*/ 	.word	index@(triton_poi_fused_leaky_relu_leaky_relu_backward_native_group_norm_3)
        /*0014*/ 	.word	0x00000000


	//----- nvinfo : EIATTR_FRAME_SIZE
	.align		4
.L_4:
        /*0018*/ 	.byte	0x04, 0x11
        /*001a*/ 	.short	(.L_6 - .L_5)
	.align		4
.L_5:
        /*001c*/ 	.word	index@(triton_poi_fused_leaky_relu_leaky_relu_backward_native_group_norm_3)
        /*0020*/ 	.word	0x00000000


	//----- nvinfo : EIATTR_MIN_STACK_SIZE
	.align		4
.L_6:
        /*0024*/ 	.byte	0x04, 0x12
        /*0026*/ 	.short	(.L_8 - .L_7)
	.align		4
.L_7:
        /*0028*/ 	.word	index@(triton_poi_fused_leaky_relu_leaky_relu_backward_native_group_norm_3)
        /*002c*/ 	.word	0x00000000
.L_8:


//--------------------- .nv.info.triton_poi_fused_leaky_relu_leaky_relu_backward_native_group_norm_3 --------------------------
	.section	.nv.info.triton_poi_fused_leaky_relu_leaky_relu_backward_native_group_norm_3,"",@"SHT_CUDA_INFO"
	.sectionflags	@""
	.align	4


	//----- nvinfo : EIATTR_CUDA_API_VERSION
	.align		4
        /*0000*/ 	.byte	0x04, 0x37
        /*0002*/ 	.short	(.L_10 - .L_9)
.L_9:
        /*0004*/ 	.word	0x0000007c


	//----- nvinfo : EIATTR_KPARAM_INFO
	.align		4
.L_10:
        /*0008*/ 	.byte	0x04, 0x17
        /*000a*/ 	.short	(.L_12 - .L_11)
.L_11:
        /*000c*/ 	.word	0x00000000
        /*0010*/ 	.short	0x0007
        /*0012*/ 	.short	0x0038
        /*0014*/ 	.byte	0x00, 0xf0, 0x11, 0x00


	//----- nvinfo : EIATTR_KPARAM_INFO
	.align		4
.L_12:
        /*0018*/ 	.byte	0x04, 0x17
        /*001a*/ 	.short	(.L_14 - .L_13)
.L_13:
        /*001c*/ 	.word	0x00000000
        /*0020*/ 	.short	0x0006
        /*0022*/ 	.short	0x0030
        /*0024*/ 	.byte	0x00, 0xf4, 0x21, 0x00


	//----- nvinfo : EIATTR_KPARAM_INFO
	.align		4
.L_14:
        /*0028*/ 	.byte	0x04, 0x17
        /*002a*/ 	.short	(.L_16 - .L_15)
.L_15:
        /*002c*/ 	.word	0x00000000
        /*0030*/ 	.short	0x0005
        /*0032*/ 	.short	0x0028
        /*0034*/ 	.byte	0x00, 0xf4, 0x21, 0x00


	//----- nvinfo : EIATTR_KPARAM_INFO
	.align		4
.L_16:
        /*0038*/ 	.byte	0x04, 0x17
        /*003a*/ 	.short	(.L_18 - .L_17)
.L_17:
        /*003c*/ 	.word	0x00000000
        /*0040*/ 	.short	0x0004
        /*0042*/ 	.short	0x0020
        /*0044*/ 	.byte	0x00, 0xf4, 0x21, 0x00


	//----- nvinfo : EIATTR_KPARAM_INFO
	.align		4
.L_18:
        /*0048*/ 	.byte	0x04, 0x17
        /*004a*/ 	.short	(.L_20 - .L_19)
.L_19:
        /*004c*/ 	.word	0x00000000
        /*0050*/ 	.short	0x0003
        /*0052*/ 	.short	0x0018
        /*0054*/ 	.byte	0x00, 0xf4, 0x21, 0x00


	//----- nvinfo : EIATTR_KPARAM_INFO
	.align		4
.L_20:
        /*0058*/ 	.byte	0x04, 0x17
        /*005a*/ 	.short	(.L_22 - .L_21)
.L_21:
        /*005c*/ 	.word	0x00000000
        /*0060*/ 	.short	0x0002
        /*0062*/ 	.short	0x0010
        /*0064*/ 	.byte	0x00, 0xf4, 0x21, 0x00


	//----- nvinfo : EIATTR_KPARAM_INFO
	.align		4
.L_22:
        /*0068*/ 	.byte	0x04, 0x17
        /*006a*/ 	.short	(.L_24 - .L_23)
.L_23:
        /*006c*/ 	.word	0x00000000
        /*0070*/ 	.short	0x0001
        /*0072*/ 	.short	0x0008
        /*0074*/ 	.byte	0x00, 0xf4, 0x21, 0x00


	//----- nvinfo : EIATTR_KPARAM_INFO
	.align		4
.L_24:
        /*0078*/ 	.byte	0x04, 0x17
        /*007a*/ 	.short	(.L_26 - .L_25)
.L_25:
        /*007c*/ 	.word	0x00000000
        /*0080*/ 	.short	0x0000
        /*0082*/ 	.short	0x0000
        /*0084*/ 	.byte	0x00, 0xf4, 0x21, 0x00


	//----- nvinfo : EIATTR_SPARSE_MMA_MASK
	.align		4
.L_26:
        /*0088*/ 	.byte	0x03, 0x50
        /*008a*/ 	.short	0x0000


	//----- nvinfo : EIATTR_MAXREG_COUNT
	.align		4
        /*008c*/ 	.byte	0x03, 0x1b
        /*008e*/ 	.short	0x00ff


	//----- nvinfo : EIATTR_EXIT_INSTR_OFFSETS
	.align		4
        /*0090*/ 	.byte	0x04, 0x1c
        /*0092*/ 	.short	(.L_28 - .L_27)


	//   ....[0]....
.L_27:
        /*0094*/ 	.word	0x00000380


	//----- nvinfo : EIATTR_REQNTID
	.align		4
.L_28:
        /*0098*/ 	.byte	0x04, 0x10
        /*009a*/ 	.short	(.L_30 - .L_29)
.L_29:
        /*009c*/ 	.word	0x00000100
        /*00a0*/ 	.word	0x00000001
        /*00a4*/ 	.word	0x00000001


	//----- nvinfo : EIATTR_CBANK_PARAM_SIZE
	.align		4
.L_30:
        /*00a8*/ 	.byte	0x03, 0x19
        /*00aa*/ 	.short	0x003c


	//----- nvinfo : EIATTR_PARAM_CBANK
	.align		4
        /*00ac*/ 	.byte	0x04, 0x0a
        /*00ae*/ 	.short	(.L_32 - .L_31)
	.align		4
.L_31:
        /*00b0*/ 	.word	index@(.nv.constant0.triton_poi_fused_leaky_relu_leaky_relu_backward_native_group_norm_3)
        /*00b4*/ 	.short	0x0210
        /*00b6*/ 	.short	0x003c


	//----- nvinfo : EIATTR_SW_WAR
	.align		4
.L_32:
        /*00b8*/ 	.byte	0x04, 0x36
        /*00ba*/ 	.short	(.L_34 - .L_33)
.L_33:
        /*00bc*/ 	.word	0x00000008
.L_34:


//--------------------- .nv.callgraph             --------------------------
	.section	.nv.callgraph,"",@"SHT_CUDA_CALLGRAPH"
	.align	4
	.sectionentsize	8
	.align		4
        /*0000*/ 	.word	0x00000000
	.align		4
        /*0004*/ 	.word	0xffffffff
	.align		4
        /*0008*/ 	.word	0x00000000
	.align		4
        /*000c*/ 	.word	0xfffffffe
	.align		4
        /*0010*/ 	.word	0x00000000
	.align		4
        /*0014*/ 	.word	0xfffffffd
	.align		4
        /*0018*/ 	.word	0x00000000
	.align		4
        /*001c*/ 	.word	0xfffffffc


//--------------------- .nv.constant4             --------------------------
	.section	.nv.constant4,"a",@progbits
	.align	8
	.align		8
.nv.constant4:
        /*0000*/ 	.dword	_$_str


//--------------------- .text.triton_poi_fused_leaky_relu_leaky_relu_backward_native_group_norm_3 --------------------------
	.section	.text.triton_poi_fused_leaky_relu_leaky_relu_backward_native_group_norm_3,"ax",@progbits
	.align	128
        .global         triton_poi_fused_leaky_relu_leaky_relu_backward_native_group_norm_3
        .type           triton_poi_fused_leaky_relu_leaky_relu_backward_native_group_norm_3,@function
        .size           triton_poi_fused_leaky_relu_leaky_relu_backward_native_group_norm_3,(.L_x_1 - triton_poi_fused_leaky_relu_leaky_relu_backward_native_group_norm_3)
        .other          triton_poi_fused_leaky_relu_leaky_relu_backward_native_group_norm_3,@"STO_CUDA_ENTRY STV_DEFAULT"
triton_poi_fused_leaky_relu_leaky_relu_backward_native_group_norm_3:
.text.triton_poi_fused_leaky_relu_leaky_relu_backward_native_group_norm_3:
[----:B------:R-:W-:Y:S01]  /*0000*/  LDC R1, c[0x0][0x28] ;  /* 0x00000a00ff017b82 */ /* 0x000fe20000000800 */
[----:B------:R-:W1:Y:S07]  /*0010*/  S2R R0, SR_TID.X ;  /* 0x0000000000007919 */ /* 0x000e6e0000002100 */
[----:B------:R-:W2:Y:S01]  /*0020*/  LDC.64 R10, c[0x0][0x228] ;  /* 0x00008a00ff0a7b82 */ /* 0x000ea20000000a00 */
[----:B------:R-:W-:Y:S01]  /*0030*/  ULDC.64 UR4, c[0x0][0x208] ;  /* 0x0000820000047ab9 */ /* 0x000fe20000000a00 */
[----:B------:R-:W-:Y:S01]  /*0040*/  ULDC.64 UR6, c[0x0][0x240] ;  /* 0x0000900000067ab9 */ /* 0x000fe20000000a00 */
[----:B------:R-:W3:Y:S05]  /*0050*/  S2R R3, SR_CTAID.X ;  /* 0x0000000000037919 */ /* 0x000eea0000002500 */
[----:B------:R-:W4:Y:S08]  /*0060*/  LDC.64 R8, c[0x0][0x220] ;  /* 0x00008800ff087b82 */ /* 0x000f300000000a00 */
[----:B------:R-:W5:Y:S08]  /*0070*/  LDC.64 R6, c[0x0][0x218] ;  /* 0x00008600ff067b82 */ /* 0x000f700000000a00 */
[----:B------:R-:W5:Y:S01]  /*0080*/  LDC.64 R4, c[0x0][0x230] ;  /* 0x00008c00ff047b82 */ /* 0x000f620000000a00 */
[----:B-1----:R-:W-:Y:S01]  /*0090*/  IMAD.SHL.U32 R0, R0, 0x2, RZ ;  /* 0x0000000200007824 */ /* 0x002fe200078e00ff */
[----:B---3--:R-:W-:-:S04]  /*00a0*/  SHF.R.S32.HI R13, RZ, 0x16, R3 ;  /* 0x00000016ff0d7819 */ /* 0x008fc80000011403 */
[----:B------:R-:W-:Y:S02]  /*00b0*/  LOP3.LUT R0, R0, 0x1fe, RZ, 0xc0, !PT ;  /* 0x000001fe00007812 */ /* 0x000fe400078ec0ff */
[----:B------:R-:W-:Y:S02]  /*00c0*/  SGXT R13, R13, 0x1 ;  /* 0x000000010d0d781a */ /* 0x000fe40000000200 */
[----:B------:R-:W-:-:S04]  /*00d0*/  LEA R0, R3, R0, 0x9 ;  /* 0x0000000003007211 */ /* 0x000fc800078e48ff */
[CC--:B------:R-:W-:Y:S02]  /*00e0*/  LEA.HI R2, R13.reuse, R0.reuse, RZ, 0xe ;  /* 0x000000000d027211 */ /* 0x0c0fe400078f70ff */
[----:B------:R-:W-:Y:S02]  /*00f0*/  LEA.HI R13, R13, R0, RZ, 0xc ;  /* 0x000000000d0d7211 */ /* 0x000fe400078f60ff */
[----:B------:R-:W-:Y:S02]  /*0100*/  SHF.R.S32.HI R15, RZ, 0xe, R2 ;  /* 0x0000000eff0f7819 */ /* 0x000fe40000011402 */
[----:B------:R-:W1:Y:S03]  /*0110*/  LDC.64 R2, c[0x0][0x238] ;  /* 0x00008e00ff027b82 */ /* 0x000e660000000a00 */
[----:B--2---:R-:W-:Y:S01]  /*0120*/  IMAD.WIDE R10, R15, 0x4, R10 ;  /* 0x000000040f0a7825 */ /* 0x004fe200078e020a */
[----:B------:R-:W-:-:S05]  /*0130*/  SHF.R.S32.HI R13, RZ, 0xc, R13 ;  /* 0x0000000cff0d7819 */ /* 0x000fca000001140d */
[----:B------:R2:W3:Y:S01]  /*0140*/  LDG.E.EL R10, desc[UR4][R10.64] ;  /* 0x000000040a0a7981 */ /* 0x0004e2000c2e1900 */
[----:B------:R-:W-:Y:S01]  /*0150*/  LEA.HI R12, R13, R13, RZ, 0x6 ;  /* 0x0000000d0d0c7211 */ /* 0x000fe200078f30ff */
[----:B----4-:R-:W-:-:S03]  /*0160*/  IMAD.WIDE R8, R15, 0x4, R8 ;  /* 0x000000040f087825 */ /* 0x010fc600078e0208 */
[----:B------:R-:W-:Y:S01]  /*0170*/  LOP3.LUT R12, R12, 0xffffffc0, RZ, 0xc0, !PT ;  /* 0xffffffc00c0c7812 */ /* 0x000fe200078ec0ff */
[----:B-----5:R-:W-:Y:S02]  /*0180*/  IMAD.WIDE R6, R0, 0x4, R6 ;  /* 0x0000000400067825 */ /* 0x020fe400078e0206 */
[----:B------:R-:W4:Y:S02]  /*0190*/  LDG.E.EL R8, desc[UR4][R8.64] ;  /* 0x0000000408087981 */ /* 0x000f24000c2e1900 */
[----:B------:R-:W-:Y:S02]  /*01a0*/  IMAD.IADD R13, R13, 0x1, -R12 ;  /* 0x000000010d0d7824 */ /* 0x000fe400078e0a0c */
[----:B------:R-:W4:Y:S02]  /*01b0*/  LDG.E.64 R6, desc[UR4][R6.64] ;  /* 0x0000000406067981 */ /* 0x000f24000c1e1b00 */
[----:B0-----:R-:W-:-:S04]  /*01c0*/  IMAD.WIDE R4, R13, 0x4, R4 ;  /* 0x000000040d047825 */ /* 0x001fc800078e0204 */
[----:B-1----:R-:W-:Y:S02]  /*01d0*/  IMAD.WIDE R2, R13, 0x4, R2 ;  /* 0x000000040d027825 */ /* 0x002fe400078e0202 */
[----:B------:R-:W5:Y:S04]  /*01e0*/  LDG.E.EL R4, desc[UR4][R4.64] ;  /* 0x0000000404047981 */ /* 0x000f68000c2e1900 */
[----:B------:R-:W5:Y:S01]  /*01f0*/  LDG.E.EL R3, desc[UR4][R2.64] ;  /* 0x0000000402037981 */ /* 0x000f62000c2e1900 */
[----:B--2---:R-:W-:-:S10]  /*0200*/  HFMA2.MMA R11, -RZ, RZ, 0.5625, 0 ;  /* 0x38800000ff0b7435 */ /* 0x004fd400000001ff */
[----:B---3--:R-:W-:-:S06]  /*0210*/  FFMA R10, R10, R11, 9.9999997473787516356e-06 ;  /* 0x3727c5ac0a0a7423 */ /* 0x008fcc000000000b */
[----:B------:R-:W0:Y:S01]  /*0220*/  MUFU.RSQ R10, R10 ;  /* 0x0000000a000a7308 */ /* 0x000e220000001400 */
[--C-:B----4-:R-:W-:Y:S01]  /*0230*/  FADD R13, R7, -R8.reuse ;  /* 0x80000008070d7221 */ /* 0x110fe20000000000 */
[----:B------:R-:W-:-:S03]  /*0240*/  FADD R11, R6, -R8 ;  /* 0x80000008060b7221 */ /* 0x000fc60000000000 */
[C---:B0-----:R-:W-:Y:S01]  /*0250*/  FMUL R13, R10.reuse, R13 ;  /* 0x0000000d0a0d7220 */ /* 0x041fe20000400000 */
[----:B------:R-:W-:-:S03]  /*0260*/  FMUL R6, R10, R11 ;  /* 0x0000000b0a067220 */ /* 0x000fc60000400000 */
[C-C-:B-----5:R-:W-:Y:S01]  /*0270*/  FFMA R7, R4.reuse, R13, R3.reuse ;  /* 0x0000000d04077223 */ /* 0x160fe20000000003 */
[----:B------:R-:W-:Y:S02]  /*0280*/  FFMA R6, R4, R6, R3 ;  /* 0x0000000604067223 */ /* 0x000fe40000000003 */
[----:B------:R-:W0:Y:S02]  /*0290*/  LDC.64 R2, c[0x0][0x210] ;  /* 0x00008400ff027b82 */ /* 0x000e240000000a00 */
[----:B------:R-:W-:Y:S02]  /*02a0*/  FSETP.GT.AND P0, PT, R7, RZ, PT ;  /* 0x000000ff0700720b */ /* 0x000fe40003f04000 */
[----:B------:R-:W-:-:S11]  /*02b0*/  FSETP.GT.AND P1, PT, R6, RZ, PT ;  /* 0x000000ff0600720b */ /* 0x000fd60003f24000 */
[----:B------:R-:W-:Y:S02]  /*02c0*/  @!P0 FMUL R7, R7, 0.20000000298023223877 ;  /* 0x3e4ccccd07078820 */ /* 0x000fe40000400000 */
[----:B------:R-:W-:-:S03]  /*02d0*/  @!P1 FMUL R6, R6, 0.20000000298023223877 ;  /* 0x3e4ccccd06069820 */ /* 0x000fc60000400000 */
[----:B------:R-:W-:Y:S02]  /*02e0*/  FSETP.GT.AND P0, PT, R7, RZ, PT ;  /* 0x000000ff0700720b */ /* 0x000fe40003f04000 */
[----:B------:R-:W-:Y:S02]  /*02f0*/  FSETP.GT.AND P1, PT, R6, RZ, PT ;  /* 0x000000ff0600720b */ /* 0x000fe40003f24000 */
[----:B------:R-:W-:Y:S02]  /*0300*/  SEL R9, RZ, 0x100, !P0 ;  /* 0x00000100ff097807 */ /* 0x000fe40004000000 */
[----:B------:R-:W-:Y:S02]  /*0310*/  SEL R8, RZ, 0x1, !P1 ;  /* 0x00000001ff087807 */ /* 0x000fe40004800000 */
[----:B------:R-:W-:Y:S01]  /*0320*/  IADD3 R4, P2, R0, UR6, RZ ;  /* 0x0000000600047c10 */ /* 0x000fe2000ff5e0ff */
[----:B0-----:R-:W-:-:S03]  /*0330*/  IMAD.WIDE R2, R0, 0x4, R2 ;  /* 0x0000000400027825 */ /* 0x001fc600078e0202 */
[----:B------:R-:W-:Y:S01]  /*0340*/  LEA.HI.X.SX32 R5, R0, UR7, 0x1, P2 ;  /* 0x0000000700057c11 */ /* 0x000fe200090f0eff */
[----:B------:R-:W-:Y:S01]  /*0350*/  IMAD.IADD R9, R8, 0x1, R9 ;  /* 0x0000000108097824 */ /* 0x000fe200078e0209 */
[----:B------:R-:W-:Y:S04]  /*0360*/  STG.E.64 desc[UR4][R2.64], R6 ;  /* 0x0000000602007986 */ /* 0x000fe8000c101b04 */
[----:B------:R-:W-:Y:S01]  /*0370*/  STG.E.U16 desc[UR4][R4.64], R9 ;  /* 0x0000000904007986 */ /* 0x000fe2000c101504 */
[----:B------:R-:W-:Y:S05]  /*0380*/  EXIT ;  /* 0x000000000000794d */ /* 0x000fea0003800000 */
.L_x_0:
[----:B------:R-:W-:-:S00]  /*0390*/  BRA `(.L_x_0) ;  /* 0xfffffffc00fc7947 */ /* 0x000fc0000383ffff */
[----:B------:R-:W-:-:S00]  /*03a0*/  NOP ;  /* 0x0000000000007918 */ /* 0x000fc00000000000 */
        /* <DEDUP_REMOVED lines=13> */
.L_x_1:


//--------------------- .nv.global.init           --------------------------
	.section	.nv.global.init,"aw",@progbits
.nv.global.init:
	.type		_$_str,@object
	.size		_$_str,(.L_0 - _$_str)
_$_str:
        /*0000*/ 	.byte	0x5f, 0x5f, 0x43, 0x55, 0x44, 0x41, 0x5f, 0x46, 0x54, 0x5a, 0x00
.L_0:


//--------------------- .nv.constant0.triton_poi_fused_leaky_relu_leaky_relu_backward_native_group_norm_3 --------------------------
	.section	.nv.constant0.triton_poi_fused_leaky_relu_leaky_relu_backward_native_group_norm_3,"a",@progbits
	.sectionflags	@""
	.align	4
.nv.constant0.triton_poi_fused_leaky_relu_leaky_relu_backward_native_group_norm_3:
	.zero		588
